	.headerflags	@"EF_CUDA_TEXMODE_UNIFIED EF_CUDA_64BIT_ADDRESS EF_CUDA_ACCELERATORS EF_CUDA_SM90 EF_CUDA_VIRTUAL_SM(EF_CUDA_SM90)"
	.elftype	@"ET_EXEC"


//--------------------- .nv.info                  --------------------------
	.section	.nv.info,"",@"SHT_CUDA_INFO"
	.align	4


	//----- nvinfo : EIATTR_REGCOUNT
	.align		4
        /*0000*/ 	.byte	0x04, 0x2f
        /*0002*/ 	.short	(.L_3 - .L_2)
	.align		4
.L_2:
        /*0004*/ 	.word	index@(triton_poi_fused__native_batch_norm_legit_no_training_cat_relu_28)
        /*0008*/ 	.word	0x00000020


	//----- nvinfo : EIATTR_MIN_STACK_SIZE
	.align		4
.L_3:
        /*000c*/ 	.byte	0x04, 0x12
        /*000e*/ 	.short	(.L_5 - .L_4)
	.align		4
.L_4:
        /*0010*/ 	.word	index@(triton_poi_fused__native_batch_norm_legit_no_training_cat_relu_28)
        /*0014*/ 	.word	0x00000000


	//----- nvinfo : EIATTR_FRAME_SIZE
	.align		4
.L_5:
        /*0018*/ 	.byte	0x04, 0x11
        /*001a*/ 	.short	(.L_7 - .L_6)
	.align		4
.L_6:
        /*001c*/ 	.word	index@(triton_poi_fused__native_batch_norm_legit_no_training_cat_relu_28)
        /*0020*/ 	.word	0x00000000


	//----- nvinfo : EIATTR_MIN_STACK_SIZE
	.align		4
.L_7:
        /*0024*/ 	.byte	0x04, 0x12
        /*0026*/ 	.short	(.L_9 - .L_8)
	.align		4
.L_8:
        /*0028*/ 	.word	index@(triton_poi_fused__native_batch_norm_legit_no_training_cat_relu_28)
        /*002c*/ 	.word	0x00000000
.L_9:


//--------------------- .nv.info.triton_poi_fused__native_batch_norm_legit_no_training_cat_relu_28 --------------------------
	.section	.nv.info.triton_poi_fused__native_batch_norm_legit_no_training_cat_relu_28,"",@"SHT_CUDA_INFO"
	.sectionflags	@""
	.align	4


	//----- nvinfo : EIATTR_CUDA_API_VERSION
	.align		4
        /*0000*/ 	.byte	0x04, 0x37
        /*0002*/ 	.short	(.L_11 - .L_10)
.L_10:
        /*0004*/ 	.word	0x0000007c


	//----- nvinfo : EIATTR_KPARAM_INFO
	.align		4
.L_11:
        /*0008*/ 	.byte	0x04, 0x17
        /*000a*/ 	.short	(.L_13 - .L_12)
.L_12:
        /*000c*/ 	.word	0x00000000
        /*0010*/ 	.short	0x0009
        /*0012*/ 	.short	0x0048
        /*0014*/ 	.byte	0x00, 0xf0, 0x11, 0x00


	//----- nvinfo : EIATTR_KPARAM_INFO
	.align		4
.L_13:
        /*0018*/ 	.byte	0x04, 0x17
        /*001a*/ 	.short	(.L_15 - .L_14)
.L_14:
        /*001c*/ 	.word	0x00000000
        /*0020*/ 	.short	0x0008
        /*0022*/ 	.short	0x0040
        /*0024*/ 	.byte	0x00, 0xf4, 0x21, 0x00


	//----- nvinfo : EIATTR_KPARAM_INFO
	.align		4
.L_15:
        /*0028*/ 	.byte	0x04, 0x17
        /*002a*/ 	.short	(.L_17 - .L_16)
.L_16:
        /*002c*/ 	.word	0x00000000
        /*0030*/ 	.short	0x0007
        /*0032*/ 	.short	0x0038
        /*0034*/ 	.byte	0x00, 0xf4, 0x21, 0x00


	//----- nvinfo : EIATTR_KPARAM_INFO
	.align		4
.L_17:
        /*0038*/ 	.byte	0x04, 0x17
        /*003a*/ 	.short	(.L_19 - .L_18)
.L_18:
        /*003c*/ 	.word	0x00000000
        /*0040*/ 	.short	0x0006
        /*0042*/ 	.short	0x0030
        /*0044*/ 	.byte	0x00, 0xf4, 0x21, 0x00


	//----- nvinfo : EIATTR_KPARAM_INFO
	.align		4
.L_19:
        /*0048*/ 	.byte	0x04, 0x17
        /*004a*/ 	.short	(.L_21 - .L_20)
.L_20:
        /*004c*/ 	.word	0x00000000
        /*0050*/ 	.short	0x0005
        /*0052*/ 	.short	0x0028
        /*0054*/ 	.byte	0x00, 0xf4, 0x21, 0x00


	//----- nvinfo : EIATTR_KPARAM_INFO
	.align		4
.L_21:
        /*0058*/ 	.byte	0x04, 0x17
        /*005a*/ 	.short	(.L_23 - .L_22)
.L_22:
        /*005c*/ 	.word	0x00000000
        /*0060*/ 	.short	0x0004
        /*0062*/ 	.short	0x0020
        /*0064*/ 	.byte	0x00, 0xf4, 0x21, 0x00


	//----- nvinfo : EIATTR_KPARAM_INFO
	.align		4
.L_23:
        /*0068*/ 	.byte	0x04, 0x17
        /*006a*/ 	.short	(.L_25 - .L_24)
.L_24:
        /*006c*/ 	.word	0x00000000
        /*0070*/ 	.short	0x0003
        /*0072*/ 	.short	0x0018
        /*0074*/ 	.byte	0x00, 0xf4, 0x21, 0x00


	//----- nvinfo : EIATTR_KPARAM_INFO
	.align		4
.L_25:
        /*0078*/ 	.byte	0x04, 0x17
        /*007a*/ 	.short	(.L_27 - .L_26)
.L_26:
        /*007c*/ 	.word	0x00000000
        /*0080*/ 	.short	0x0002
        /*0082*/ 	.short	0x0010
        /*0084*/ 	.byte	0x00, 0xf4, 0x21, 0x00


	//----- nvinfo : EIATTR_KPARAM_INFO
	.align		4
.L_27:
        /*0088*/ 	.byte	0x04, 0x17
        /*008a*/ 	.short	(.L_29 - .L_28)
.L_28:
        /*008c*/ 	.word	0x00000000
        /*0090*/ 	.short	0x0001
        /*0092*/ 	.short	0x0008
        /*0094*/ 	.byte	0x00, 0xf4, 0x21, 0x00


	//----- nvinfo : EIATTR_KPARAM_INFO
	.align		4
.L_29:
        /*0098*/ 	.byte	0x04, 0x17
        /*009a*/ 	.short	(.L_31 - .L_30)
.L_30:
        /*009c*/ 	.word	0x00000000
        /*00a0*/ 	.short	0x0000
        /*00a2*/ 	.short	0x0000
        /*00a4*/ 	.byte	0x00, 0xf4, 0x21, 0x00


	//----- nvinfo : EIATTR_SPARSE_MMA_MASK
	.align		4
.L_31:
        /*00a8*/ 	.byte	0x03, 0x50
        /*00aa*/ 	.short	0x0000


	//----- nvinfo : EIATTR_MAXREG_COUNT
	.align		4
        /*00ac*/ 	.byte	0x03, 0x1b
        /*00ae*/ 	.short	0x00ff


	//----- nvinfo : EIATTR_EXIT_INSTR_OFFSETS
	.align		4
        /*00b0*/ 	.byte	0x04, 0x1c
        /*00b2*/ 	.short	(.L_33 - .L_32)


	//   ....[0]....
.L_32:
        /*00b4*/ 	.word	0x00000760


	//   ....[1]....
        /*00b8*/ 	.word	0x00000780


	//----- nvinfo : EIATTR_REQNTID
	.align		4
.L_33:
        /*00bc*/ 	.byte	0x04, 0x10
        /*00be*/ 	.short	(.L_35 - .L_34)
.L_34:
        /*00c0*/ 	.word	0x00000100
        /*00c4*/ 	.word	0x00000001
        /*00c8*/ 	.word	0x00000001


	//----- nvinfo : EIATTR_CBANK_PARAM_SIZE
	.align		4
.L_35:
        /*00cc*/ 	.byte	0x03, 0x19
        /*00ce*/ 	.short	0x004c


	//----- nvinfo : EIATTR_PARAM_CBANK
	.align		4
        /*00d0*/ 	.byte	0x04, 0x0a
        /*00d2*/ 	.short	(.L_37 - .L_36)
	.align		4
.L_36:
        /*00d4*/ 	.word	index@(.nv.constant0.triton_poi_fused__native_batch_norm_legit_no_training_cat_relu_28)
        /*00d8*/ 	.short	0x0210
        /*00da*/ 	.short	0x004c


	//----- nvinfo : EIATTR_SW_WAR
	.align		4
.L_37:
        /*00dc*/ 	.byte	0x04, 0x36
        /*00de*/ 	.short	(.L_39 - .L_38)
.L_38:
        /*00e0*/ 	.word	0x00000008
.L_39:


//--------------------- .nv.callgraph             --------------------------
	.section	.nv.callgraph,"",@"SHT_CUDA_CALLGRAPH"
	.align	4
	.sectionentsize	8
	.align		4
        /*0000*/ 	.word	0x00000000
	.align		4
        /*0004*/ 	.word	0xffffffff
	.align		4
        /*0008*/ 	.word	0x00000000
	.align		4
        /*000c*/ 	.word	0xfffffffe
	.align		4
        /*0010*/ 	.word	0x00000000
	.align		4
        /*0014*/ 	.word	0xfffffffd
	.align		4
        /*0018*/ 	.word	0x00000000
	.align		4
        /*001c*/ 	.word	0xfffffffc


//--------------------- .nv.constant4             --------------------------
	.section	.nv.constant4,"a",@progbits
	.align	8
	.align		8
.nv.constant4:
        /*0000*/ 	.dword	_$_str
	.align		8
        /*0008*/ 	.dword	_$_str_$_2


//--------------------- .text.triton_poi_fused__native_batch_norm_legit_no_training_cat_relu_28 --------------------------
	.section	.text.triton_poi_fused__native_batch_norm_legit_no_training_cat_relu_28,"ax",@progbits
	.align	128
        .global         triton_poi_fused__native_batch_norm_legit_no_training_cat_relu_28
        .type           triton_poi_fused__native_batch_norm_legit_no_training_cat_relu_28,@function
        .size           triton_poi_fused__native_batch_norm_legit_no_training_cat_relu_28,(.L_x_1 - triton_poi_fused__native_batch_norm_legit_no_training_cat_relu_28)
        .other          triton_poi_fused__native_batch_norm_legit_no_training_cat_relu_28,@"STO_CUDA_ENTRY STV_DEFAULT"
triton_poi_fused__native_batch_norm_legit_no_training_cat_relu_28:
.text.triton_poi_fused__native_batch_norm_legit_no_training_cat_relu_28:
[----:B------:R-:W0:Y:S01]  /*0000*/  LDC R1, c[0x0][0x28] ;  /* 0x00000a00ff017b82 */ /* 0x000e220000000800 */
[----:B------:R-:W1:Y:S07]  /*0010*/  S2R R0, SR_TID.X ;  /* 0x0000000000007919 */ /* 0x000e6e0000002100 */
[----:B------:R-:W2:Y:S01]  /*0020*/  LDC.64 R24, c[0x0][0x218] ;  /* 0x00008600ff187b82 */ /* 0x000ea20000000a00 */
[----:B------:R-:W-:Y:S01]  /*0030*/  IMAD.MOV.U32 R14, RZ, RZ, RZ ;  /* 0x000000ffff0e7224 */ /* 0x000fe200078e00ff */
[----:B------:R-:W-:Y:S01]  /*0040*/  CS2R R16, SRZ ;  /* 0x0000000000107805 */ /* 0x000fe2000001ff00 */
[----:B------:R-:W3:Y:S01]  /*0050*/  S2R R3, SR_CTAID.X ;  /* 0x0000000000037919 */ /* 0x000ee20000002500 */
[----:B------:R-:W-:Y:S01]  /*0060*/  ULDC.64 UR4, c[0x0][0x208] ;  /* 0x0000820000047ab9 */ /* 0x000fe20000000a00 */
[----:B------:R-:W-:-:S03]  /*0070*/  ULDC.64 UR6, c[0x0][0x220] ;  /* 0x0000880000067ab9 */ /* 0x000fc60000000a00 */
[----:B------:R-:W4:Y:S08]  /*0080*/  LDC.64 R28, c[0x0][0x210] ;  /* 0x00008400ff1c7b82 */ /* 0x000f300000000a00 */
[----:B------:R-:W5:Y:S08]  /*0090*/  LDC.64 R18, c[0x0][0x228] ;  /* 0x00008a00ff127b82 */ /* 0x000f700000000a00 */
[----:B------:R-:W2:Y:S01]  /*00a0*/  LDC.64 R12, c[0x0][0x238] ;  /* 0x00008e00ff0c7b82 */ /* 0x000ea20000000a00 */
[----:B-1----:R-:W-:-:S05]  /*00b0*/  IMAD.SHL.U32 R0, R0, 0x2, RZ ;  /* 0x0000000200007824 */ /* 0x002fca00078e00ff */
[----:B------:R-:W-:-:S05]  /*00c0*/  LOP3.LUT R0, R0, 0x1fe, RZ, 0xc0, !PT ;  /* 0x000001fe00007812 */ /* 0x000fca00078ec0ff */
[----:B---3--:R-:W-:-:S04]  /*00d0*/  IMAD R0, R3, 0x200, R0 ;  /* 0x0000020003007824 */ /* 0x008fc800078e0200 */
[C---:B------:R-:W-:Y:S01]  /*00e0*/  IMAD.HI R7, R0.reuse, 0x1a6d01a7, RZ ;  /* 0x1a6d01a700077827 */ /* 0x040fe200078e02ff */
[----:B------:R-:W-:Y:S02]  /*00f0*/  SHF.R.S32.HI R3, RZ, 0x1f, R0 ;  /* 0x0000001fff037819 */ /* 0x000fe40000011400 */
[----:B------:R-:W-:Y:S02]  /*0100*/  ISETP.GE.AND P0, PT, R0, 0x13600, PT ;  /* 0x000136000000780c */ /* 0x000fe40003f06270 */
[----:B------:R-:W-:Y:S02]  /*0110*/  LEA.HI R4, R3, R0, RZ, 0x4 ;  /* 0x0000000003047211 */ /* 0x000fe400078f20ff */
[----:B------:R-:W1:Y:S01]  /*0120*/  LDC.64 R2, c[0x0][0x230] ;  /* 0x00008c00ff027b82 */ /* 0x000e620000000a00 */
[----:B------:R-:W-:Y:S02]  /*0130*/  SHF.R.U32.HI R8, RZ, 0x1f, R7 ;  /* 0x0000001fff087819 */ /* 0x000fe40000011607 */
[----:B------:R-:W-:-:S02]  /*0140*/  SHF.R.S32.HI R15, RZ, 0x4, R4 ;  /* 0x00000004ff0f7819 */ /* 0x000fc40000011404 */
[----:B------:R-:W-:-:S03]  /*0150*/  LEA.HI.SX32 R7, R7, R8, 0x15 ;  /* 0x0000000807077211 */ /* 0x000fc600078faaff */
[----:B------:R-:W-:-:S05]  /*0160*/  IMAD.HI R5, R15, 0x1a6d01a7, RZ ;  /* 0x1a6d01a70f057827 */ /* 0x000fca00078e02ff */
[----:B------:R-:W-:-:S04]  /*0170*/  SHF.R.U32.HI R6, RZ, 0x1f, R5 ;  /* 0x0000001fff067819 */ /* 0x000fc80000011605 */
[----:B------:R-:W-:Y:S02]  /*0180*/  LEA.HI.SX32 R6, R5, R6, 0x19 ;  /* 0x0000000605067211 */ /* 0x000fe400078fcaff */
[----:B------:R-:W-:Y:S01]  /*0190*/  LOP3.LUT R5, R4, 0xfffffff0, RZ, 0xc0, !PT ;  /* 0xfffffff004057812 */ /* 0x000fe200078ec0ff */
[C---:B------:R-:W-:Y:S02]  /*01a0*/  IMAD R4, R7.reuse, -0x4d80, R0 ;  /* 0xffffb28007047824 */ /* 0x040fe400078e0200 */
[----:B------:R-:W-:Y:S02]  /*01b0*/  IMAD R15, R6, -0x4d8, R15 ;  /* 0xfffffb28060f7824 */ /* 0x000fe400078e020f */
[----:B------:R-:W-:Y:S02]  /*01c0*/  IMAD R6, R7, 0x4c00, RZ ;  /* 0x00004c0007067824 */ /* 0x000fe400078e02ff */
[----:B-1----:R-:W-:-:S03]  /*01d0*/  IMAD.WIDE R2, R15, 0x4, R2 ;  /* 0x000000040f027825 */ /* 0x002fc600078e0202 */
[--C-:B------:R-:W-:Y:S01]  /*01e0*/  SHF.R.S32.HI R9, RZ, 0x1f, R6.reuse ;  /* 0x0000001fff097819 */ /* 0x100fe20000011406 */
[----:B------:R-:W-:Y:S01]  /*01f0*/  IMAD.IADD R5, R0, 0x1, -R5 ;  /* 0x0000000100057824 */ /* 0x000fe200078e0a05 */
[----:B------:R-:W3:Y:S01]  /*0200*/  @!P0 LDG.E.EL R14, desc[UR4][R2.64] ;  /* 0x00000004020e8981 */ /* 0x000ee2000c2e1900 */
[C---:B------:R-:W-:Y:S02]  /*0210*/  IMAD.SHL.U32 R8, R15.reuse, 0x10, RZ ;  /* 0x000000100f087824 */ /* 0x040fe400078e00ff */
[--C-:B------:R-:W-:Y:S01]  /*0220*/  IMAD.IADD R4, R4, 0x1, R6.reuse ;  /* 0x0000000104047824 */ /* 0x100fe200078e0206 */
[----:B------:R1:W3:Y:S01]  /*0230*/  @!P0 LDG.E.EL R16, desc[UR4][R2.64] ;  /* 0x0000000402108981 */ /* 0x0002e2000c2e1900 */
[----:B------:R-:W-:Y:S01]  /*0240*/  VIADD R10, R15, 0xfffffc00 ;  /* 0xfffffc000f0a7836 */ /* 0x000fe20000000000 */
[----:B------:R-:W-:Y:S02]  /*0250*/  IADD3 R6, P1, P2, R8, R5, R6 ;  /* 0x0000000508067210 */ /* 0x000fe40007a3e006 */
[----:B------:R-:W-:-:S02]  /*0260*/  SHF.R.S32.HI R5, RZ, 0x1f, R5 ;  /* 0x0000001fff057819 */ /* 0x000fc40000011405 */
[----:B------:R-:W-:Y:S02]  /*0270*/  SHF.R.S32.HI R8, RZ, 0x1f, R8 ;  /* 0x0000001fff087819 */ /* 0x000fe40000011408 */
[----:B------:R-:W-:Y:S01]  /*0280*/  ISETP.LT.U32.AND P3, PT, R10, 0xc0, !P0 ;  /* 0x000000c00a00780c */ /* 0x000fe20004761070 */
[----:B------:R-:W-:Y:S01]  /*0290*/  IMAD R7, R7, -0xa80, R4 ;  /* 0xfffff58007077824 */ /* 0x000fe200078e0204 */
[----:B------:R-:W-:Y:S01]  /*02a0*/  IADD3.X R5, R8, R5, R9, P1, P2 ;  /* 0x0000000508057210 */ /* 0x000fe20000fe4409 */
[----:B------:R-:W5:Y:S01]  /*02b0*/  LDC.64 R10, c[0x0][0x240] ;  /* 0x00009000ff0a7b82 */ /* 0x000f620000000a00 */
[----:B------:R-:W-:Y:S02]  /*02c0*/  ISETP.GT.AND P4, PT, R15, 0x4bf, !P0 ;  /* 0x000004bf0f00780c */ /* 0x000fe40004784270 */
[----:B------:R-:W-:Y:S01]  /*02d0*/  LEA R20, P1, R6, UR6, 0x2 ;  /* 0x0000000606147c11 */ /* 0x000fe2000f8210ff */
[----:B--2---:R-:W-:Y:S01]  /*02e0*/  IMAD.WIDE R24, R7, 0x4, R24 ;  /* 0x0000000407187825 */ /* 0x004fe200078e0218 */
[----:B------:R-:W-:-:S02]  /*02f0*/  CS2R R8, SRZ ;  /* 0x0000000000087805 */ /* 0x000fc4000001ff00 */
[----:B------:R-:W-:Y:S02]  /*0300*/  LEA.HI.X R21, R6, UR7, R5, 0x2, P1 ;  /* 0x0000000706157c11 */ /* 0x000fe400088f1405 */
[----:B------:R-:W-:-:S06]  /*0310*/  CS2R R6, SRZ ;  /* 0x0000000000067805 */ /* 0x000fcc000001ff00 */
[----:B------:R2:W3:Y:S04]  /*0320*/  @P3 LDG.E.64 R6, desc[UR4][R20.64+-0x10000] ;  /* 0xff00000414063981 */ /* 0x0004e8000c1e1b00 */
[----:B------:R-:W3:Y:S01]  /*0330*/  @P4 LDG.E.64 R8, desc[UR4][R24.64+-0x3000] ;  /* 0xffd0000418084981 */ /* 0x000ee2000c1e1b00 */
[----:B------:R-:W-:-:S04]  /*0340*/  ISETP.GE.AND P1, PT, R15, 0x400, PT ;  /* 0x000004000f00780c */ /* 0x000fc80003f26270 */
[----:B------:R-:W-:Y:S01]  /*0350*/  ISETP.LT.AND P2, PT, R0, 0x13600, !P1 ;  /* 0x000136000000780c */ /* 0x000fe20004f41270 */
[----:B----4-:R-:W-:Y:S01]  /*0360*/  IMAD.WIDE R28, R4, 0x4, R28 ;  /* 0x00000004041c7825 */ /* 0x010fe200078e021c */
[----:B-1----:R-:W-:Y:S02]  /*0370*/  CS2R R2, SRZ ;  /* 0x0000000000027805 */ /* 0x002fe4000001ff00 */
[----:B------:R-:W-:Y:S02]  /*0380*/  CS2R R4, SRZ ;  /* 0x0000000000047805 */ /* 0x000fe4000001ff00 */
[----:B--2---:R-:W-:Y:S01]  /*0390*/  CS2R R20, SRZ ;  /* 0x0000000000147805 */ /* 0x004fe2000001ff00 */
[----:B-----5:R-:W-:-:S06]  /*03a0*/  IMAD.WIDE R26, R15, 0x4, R18 ;  /* 0x000000040f1a7825 */ /* 0x020fcc00078e0212 */
[----:B------:R-:W2:Y:S04]  /*03b0*/  @P2 LDG.E.64 R2, desc[UR4][R28.64] ;  /* 0x000000041c022981 */ /* 0x000ea8000c1e1b00 */
[----:B------:R-:W4:Y:S01]  /*03c0*/  @P2 LDG.E.64 R4, desc[UR4][R24.64] ;  /* 0x0000000418042981 */ /* 0x000f22000c1e1b00 */
[----:B------:R-:W-:Y:S01]  /*03d0*/  CS2R R18, SRZ ;  /* 0x0000000000127805 */ /* 0x000fe2000001ff00 */
[----:B------:R-:W-:Y:S02]  /*03e0*/  IMAD.MOV.U32 R22, RZ, RZ, RZ ;  /* 0x000000ffff167224 */ /* 0x000fe400078e00ff */
[----:B------:R-:W5:Y:S01]  /*03f0*/  @!P0 LDG.E.EL R17, desc[UR4][R26.64] ;  /* 0x000000041a118981 */ /* 0x000f62000c2e1900 */
[----:B0-----:R-:W-:-:S03]  /*0400*/  IMAD.WIDE R12, R15, 0x4, R12 ;  /* 0x000000040f0c7825 */ /* 0x001fc600078e020c */
[----:B------:R-:W2:Y:S01]  /*0410*/  @!P0 LDG.E.EL R20, desc[UR4][R26.64] ;  /* 0x000000041a148981 */ /* 0x000ea2000c2e1900 */
[----:B------:R-:W-:-:S03]  /*0420*/  IMAD.WIDE R10, R15, 0x4, R10 ;  /* 0x000000040f0a7825 */ /* 0x000fc600078e020a */
[----:B------:R-:W2:Y:S04]  /*0430*/  @!P0 LDG.E.EL R19, desc[UR4][R12.64] ;  /* 0x000000040c138981 */ /* 0x000ea8000c2e1900 */
[----:B------:R0:W4:Y:S04]  /*0440*/  @!P0 LDG.E.EL R18, desc[UR4][R12.64] ;  /* 0x000000040c128981 */ /* 0x000128000c2e1900 */
[----:B------:R-:W5:Y:S04]  /*0450*/  @!P0 LDG.E.EL R22, desc[UR4][R10.64] ;  /* 0x000000040a168981 */ /* 0x000f68000c2e1900 */
[----:B------:R1:W5:Y:S01]  /*0460*/  @!P0 LDG.E.EL R21, desc[UR4][R10.64] ;  /* 0x000000040a158981 */ /* 0x000362000c2e1900 */
[----:B------:R-:W-:Y:S01]  /*0470*/  ISETP.GE.AND P5, PT, R15, 0x4c0, PT ;  /* 0x000004c00f00780c */ /* 0x000fe20003fa6270 */
[----:B0-----:R-:W-:-:S02]  /*0480*/  IMAD.MOV.U32 R13, RZ, RZ, 0x3e800000 ;  /* 0x3e800000ff0d7424 */ /* 0x001fc400078e00ff */
[----:B---3--:R-:W-:Y:S01]  /*0490*/  FADD R14, R14, 0.0010000000474974513054 ;  /* 0x3a83126f0e0e7421 */ /* 0x008fe20000000000 */
[----:B------:R-:W-:-:S05]  /*04a0*/  FADD R16, R16, 0.0010000000474974513054 ;  /* 0x3a83126f10107421 */ /* 0x000fca0000000000 */
[----:B------:R-:W0:Y:S08]  /*04b0*/  MUFU.SQRT R14, R14 ;  /* 0x0000000e000e7308 */ /* 0x000e300000002000 */
[----:B------:R-:W3:Y:S01]  /*04c0*/  MUFU.SQRT R16, R16 ;  /* 0x0000001000107308 */ /* 0x000ee20000002000 */
[----:B------:R-:W-:Y:S02]  /*04d0*/  SEL R7, R7, RZ, P3 ;  /* 0x000000ff07077207 */ /* 0x000fe40001800000 */
[----:B------:R-:W-:-:S02]  /*04e0*/  SEL R6, R6, RZ, P3 ;  /* 0x000000ff06067207 */ /* 0x000fc40001800000 */
[----:B------:R-:W-:Y:S02]  /*04f0*/  @P5 SEL R7, R9, RZ, P4 ;  /* 0x000000ff09075207 */ /* 0x000fe40002000000 */
[----:B------:R-:W-:Y:S02]  /*0500*/  @P5 SEL R6, R8, RZ, P4 ;  /* 0x000000ff08065207 */ /* 0x000fe40002000000 */
[----:B0-----:R-:W-:Y:S01]  /*0510*/  FSETP.GT.AND P3, PT, R14, 8.50705917302346158658e+37, PT ;  /* 0x7e8000000e00780b */ /* 0x001fe20003f64000 */
[----:B------:R-:W0:Y:S01]  /*0520*/  LDC.64 R8, c[0x0][0x248] ;  /* 0x00009200ff087b82 */ /* 0x000e220000000a00 */
[----:B---3--:R-:W-:Y:S02]  /*0530*/  FSETP.GT.AND P4, PT, R16, 8.50705917302346158658e+37, PT ;  /* 0x7e8000001000780b */ /* 0x008fe40003f84000 */
[----:B------:R-:W-:Y:S02]  /*0540*/  FSETP.GEU.AND P5, PT, R14, 1.175494350822287508e-38, PT ;  /* 0x008000000e00780b */ /* 0x000fe40003fae000 */
[----:B------:R-:W-:-:S07]  /*0550*/  FSETP.GEU.AND P6, PT, R16, 1.175494350822287508e-38, PT ;  /* 0x008000001000780b */ /* 0x000fce0003fce000 */
[----:B------:R-:W-:Y:S02]  /*0560*/  @P3 FMUL R14, R14, 0.25 ;  /* 0x3e8000000e0e3820 */ /* 0x000fe40000400000 */
[----:B------:R-:W-:Y:S02]  /*0570*/  @P4 FMUL R16, R16, 0.25 ;  /* 0x3e80000010104820 */ /* 0x000fe40000400000 */
[----:B------:R-:W-:Y:S02]  /*0580*/  @!P5 FMUL R14, R14, 16777216 ;  /* 0x4b8000000e0ed820 */ /* 0x000fe40000400000 */
[----:B------:R-:W-:-:S04]  /*0590*/  @!P6 FMUL R16, R16, 16777216 ;  /* 0x4b8000001010e820 */ /* 0x000fc80000400000 */
[----:B------:R-:W3:Y:S01]  /*05a0*/  MUFU.RCP R14, R14 ;  /* 0x0000000e000e7308 */ /* 0x000ee20000001000 */
[----:B-1----:R-:W-:-:S07]  /*05b0*/  FSEL R11, R13, 1, P3 ;  /* 0x3f8000000d0b7808 */ /* 0x002fce0001800000 */
[----:B------:R-:W1:Y:S01]  /*05c0*/  MUFU.RCP R16, R16 ;  /* 0x0000001000107308 */ /* 0x000e620000001000 */
[----:B--2---:R-:W-:Y:S02]  /*05d0*/  SEL R10, R2, RZ, P2 ;  /* 0x000000ff020a7207 */ /* 0x004fe40001000000 */
[----:B------:R-:W-:Y:S02]  /*05e0*/  SEL R12, R3, RZ, P2 ;  /* 0x000000ff030c7207 */ /* 0x000fe40001000000 */
[----:B----4-:R-:W-:Y:S01]  /*05f0*/  SEL R15, R4, RZ, P2 ;  /* 0x000000ff040f7207 */ /* 0x010fe20001000000 */
[----:B------:R-:W2:Y:S01]  /*0600*/  LDC.64 R2, c[0x0][0x250] ;  /* 0x00009400ff027b82 */ /* 0x000ea20000000a00 */
[----:B------:R-:W-:Y:S02]  /*0610*/  FSEL R13, R13, 1, P4 ;  /* 0x3f8000000d0d7808 */ /* 0x000fe40002000000 */
[----:B------:R-:W-:Y:S01]  /*0620*/  SEL R5, R5, RZ, P2 ;  /* 0x000000ff05057207 */ /* 0x000fe20001000000 */
[----:B------:R-:W-:Y:S01]  /*0630*/  @!P5 FMUL R11, R11, 16777216 ;  /* 0x4b8000000b0bd820 */ /* 0x000fe20000400000 */
[----:B------:R-:W-:Y:S01]  /*0640*/  @!P1 FADD R6, R10, R15 ;  /* 0x0000000f0a069221 */ /* 0x000fe20000000000 */
[----:B------:R-:W-:-:S02]  /*0650*/  @!P6 FMUL R13, R13, 16777216 ;  /* 0x4b8000000d0de820 */ /* 0x000fc40000400000 */
[----:B------:R-:W-:Y:S01]  /*0660*/  @!P1 FADD R7, R12, R5 ;  /* 0x000000050c079221 */ /* 0x000fe20000000000 */
[----:B---3--:R-:W-:Y:S01]  /*0670*/  FMUL R14, R14, R11 ;  /* 0x0000000b0e0e7220 */ /* 0x008fe20000400000 */
[----:B-1----:R-:W-:Y:S01]  /*0680*/  FMUL R13, R16, R13 ;  /* 0x0000000d100d7220 */ /* 0x002fe20000400000 */
[----:B-----5:R-:W-:Y:S01]  /*0690*/  FADD R17, R6, -R17 ;  /* 0x8000001106117221 */ /* 0x020fe20000000000 */
[----:B------:R-:W-:-:S03]  /*06a0*/  FADD R20, R7, -R20 ;  /* 0x8000001407147221 */ /* 0x000fc60000000000 */
[----:B------:R-:W-:Y:S01]  /*06b0*/  FMUL R17, R17, R14 ;  /* 0x0000000e11117220 */ /* 0x000fe20000400000 */
[----:B------:R-:W-:Y:S01]  /*06c0*/  FMUL R20, R20, R13 ;  /* 0x0000000d14147220 */ /* 0x000fe20000400000 */
[----:B0-----:R-:W-:-:S04]  /*06d0*/  IMAD.WIDE R8, R0, 0x4, R8 ;  /* 0x0000000400087825 */ /* 0x001fc800078e0208 */
[----:B------:R-:W-:Y:S01]  /*06e0*/  FFMA R17, R17, R19, R22 ;  /* 0x0000001311117223 */ /* 0x000fe20000000016 */
[----:B------:R-:W-:Y:S01]  /*06f0*/  FFMA R18, R20, R18, R21 ;  /* 0x0000001214127223 */ /* 0x000fe20000000015 */
[----:B------:R0:W-:Y:S03]  /*0700*/  @!P0 STG.E.64 desc[UR4][R8.64], R6 ;  /* 0x0000000608008986 */ /* 0x0001e6000c101b04 */
[C---:B------:R-:W-:Y:S02]  /*0710*/  FSETP.GEU.AND P1, PT, R17.reuse, RZ, PT ;  /* 0x000000ff1100720b */ /* 0x040fe40003f2e000 */
[----:B------:R-:W-:Y:S01]  /*0720*/  FSETP.GEU.AND P2, PT, R18, RZ, PT ;  /* 0x000000ff1200720b */ /* 0x000fe20003f4e000 */
[----:B--2---:R-:W-:Y:S01]  /*0730*/  IMAD.WIDE R2, R0, 0x4, R2 ;  /* 0x0000000400027825 */ /* 0x004fe200078e0202 */
[----:B------:R-:W-:Y:S02]  /*0740*/  FSEL R4, R17, RZ, P1 ;  /* 0x000000ff11047208 */ /* 0x000fe40000800000 */
[----:B------:R-:W-:Y:S01]  /*0750*/  FSEL R5, R18, RZ, P2 ;  /* 0x000000ff12057208 */ /* 0x000fe20001000000 */
[----:B0-----:R-:W-:Y:S08]  /*0760*/  @P0 EXIT ;  /* 0x000000000000094d */ /* 0x001ff00003800000 */
[----:B------:R-:W-:Y:S01]  /*0770*/  STG.E.64 desc[UR4][R2.64], R4 ;  /* 0x0000000402007986 */ /* 0x000fe2000c101b04 */
[----:B------:R-:W-:Y:S05]  /*0780*/  EXIT ;  /* 0x000000000000794d */ /* 0x000fea0003800000 */
.L_x_0:
[----:B------:R-:W-:-:S00]  /*0790*/  BRA `(.L_x_0) ;  /* 0xfffffffc00fc7947 */ /* 0x000fc0000383ffff */
[----:B------:R-:W-:-:S00]  /*07a0*/  NOP ;  /* 0x0000000000007918 */ /* 0x000fc00000000000 */
        /* <DEDUP_REMOVED lines=13> */
.L_x_1:


//--------------------- .nv.global.init           --------------------------
	.section	.nv.global.init,"aw",@progbits
.nv.global.init:
	.type		_$_str,@object
	.size		_$_str,(_$_str_$_2 - _$_str)
_$_str:
        /*0000*/ 	.byte	0x5f, 0x5f, 0x43, 0x55, 0x44, 0x41, 0x5f, 0x46, 0x54, 0x5a, 0x00
	.type		_$_str_$_2,@object
	.size		_$_str_$_2,(.L_1 - _$_str_$_2)
_$_str_$_2:
        /*000b*/ 	.byte	0x5f, 0x5f, 0x43, 0x55, 0x44, 0x41, 0x5f, 0x50, 0x52, 0x45, 0x43, 0x5f, 0x53, 0x51, 0x52, 0x54
        /*001b*/ 	.byte	0x00
.L_1:


//--------------------- .nv.constant0.triton_poi_fused__native_batch_norm_legit_no_training_cat_relu_28 --------------------------
	.section	.nv.constant0.triton_poi_fused__native_batch_norm_legit_no_training_cat_relu_28,"a",@progbits
	.sectionflags	@""
	.align	4
.nv.constant0.triton_poi_fused__native_batch_norm_legit_no_training_cat_relu_28:
	.zero		604
